	.headerflags	@"EF_CUDA_TEXMODE_UNIFIED EF_CUDA_64BIT_ADDRESS EF_CUDA_ACCELERATORS EF_CUDA_SM90 EF_CUDA_VIRTUAL_SM(EF_CUDA_SM90)"
	.elftype	@"ET_EXEC"


//--------------------- .nv.info                  --------------------------
	.section	.nv.info,"",@"SHT_CUDA_INFO"
	.align	4


	//----- nvinfo : EIATTR_REGCOUNT
	.align		4
        /*0000*/ 	.byte	0x04, 0x2f
        /*0002*/ 	.short	(.L_1 - .L_0)
	.align		4
.L_0:
        /*0004*/ 	.word	index@(triton_poi_fused_max_pool2d_with_indices_7)
        /*0008*/ 	.word	0x0000002c


	//----- nvinfo : EIATTR_MIN_STACK_SIZE
	.align		4
.L_1:
        /*000c*/ 	.byte	0x04, 0x12
        /*000e*/ 	.short	(.L_3 - .L_2)
	.align		4
.L_2:
        /*0010*/ 	.word	index@(triton_poi_fused_max_pool2d_with_indices_7)
        /*0014*/ 	.word	0x00000000


	//----- nvinfo : EIATTR_FRAME_SIZE
	.align		4
.L_3:
        /*0018*/ 	.byte	0x04, 0x11
        /*001a*/ 	.short	(.L_5 - .L_4)
	.align		4
.L_4:
        /*001c*/ 	.word	index@(triton_poi_fused_max_pool2d_with_indices_7)
        /*0020*/ 	.word	0x00000000


	//----- nvinfo : EIATTR_MIN_STACK_SIZE
	.align		4
.L_5:
        /*0024*/ 	.byte	0x04, 0x12
        /*0026*/ 	.short	(.L_7 - .L_6)
	.align		4
.L_6:
        /*0028*/ 	.word	index@(triton_poi_fused_max_pool2d_with_indices_7)
        /*002c*/ 	.word	0x00000000
.L_7:


//--------------------- .nv.info.triton_poi_fused_max_pool2d_with_indices_7 --------------------------
	.section	.nv.info.triton_poi_fused_max_pool2d_with_indices_7,"",@"SHT_CUDA_INFO"
	.sectionflags	@""
	.align	4


	//----- nvinfo : EIATTR_CUDA_API_VERSION
	.align		4
        /*0000*/ 	.byte	0x04, 0x37
        /*0002*/ 	.short	(.L_9 - .L_8)
.L_8:
        /*0004*/ 	.word	0x0000007c


	//----- nvinfo : EIATTR_KPARAM_INFO
	.align		4
.L_9:
        /*0008*/ 	.byte	0x04, 0x17
        /*000a*/ 	.short	(.L_11 - .L_10)
.L_10:
        /*000c*/ 	.word	0x00000000
        /*0010*/ 	.short	0x0003
        /*0012*/ 	.short	0x0018
        /*0014*/ 	.byte	0x00, 0xf0, 0x11, 0x00


	//----- nvinfo : EIATTR_KPARAM_INFO
	.align		4
.L_11:
        /*0018*/ 	.byte	0x04, 0x17
        /*001a*/ 	.short	(.L_13 - .L_12)
.L_12:
        /*001c*/ 	.word	0x00000000
        /*0020*/ 	.short	0x0002
        /*0022*/ 	.short	0x0010
        /*0024*/ 	.byte	0x00, 0xf4, 0x21, 0x00


	//----- nvinfo : EIATTR_KPARAM_INFO
	.align		4
.L_13:
        /*0028*/ 	.byte	0x04, 0x17
        /*002a*/ 	.short	(.L_15 - .L_14)
.L_14:
        /*002c*/ 	.word	0x00000000
        /*0030*/ 	.short	0x0001
        /*0032*/ 	.short	0x0008
        /*0034*/ 	.byte	0x00, 0xf4, 0x21, 0x00


	//----- nvinfo : EIATTR_KPARAM_INFO
	.align		4
.L_15:
        /*0038*/ 	.byte	0x04, 0x17
        /*003a*/ 	.short	(.L_17 - .L_16)
.L_16:
        /*003c*/ 	.word	0x00000000
        /*0040*/ 	.short	0x0000
        /*0042*/ 	.short	0x0000
        /*0044*/ 	.byte	0x00, 0xf4, 0x21, 0x00


	//----- nvinfo : EIATTR_SPARSE_MMA_MASK
	.align		4
.L_17:
        /*0048*/ 	.byte	0x03, 0x50
        /*004a*/ 	.short	0x0000


	//----- nvinfo : EIATTR_MAXREG_COUNT
	.align		4
        /*004c*/ 	.byte	0x03, 0x1b
        /*004e*/ 	.short	0x00ff


	//----- nvinfo : EIATTR_EXIT_INSTR_OFFSETS
	.align		4
        /*0050*/ 	.byte	0x04, 0x1c
        /*0052*/ 	.short	(.L_19 - .L_18)


	//   ....[0]....
.L_18:
        /*0054*/ 	.word	0x00001460


	//   ....[1]....
        /*0058*/ 	.word	0x00001480


	//----- nvinfo : EIATTR_REQNTID
	.align		4
.L_19:
        /*005c*/ 	.byte	0x04, 0x10
        /*005e*/ 	.short	(.L_21 - .L_20)
.L_20:
        /*0060*/ 	.word	0x00000080
        /*0064*/ 	.word	0x00000001
        /*0068*/ 	.word	0x00000001


	//----- nvinfo : EIATTR_CBANK_PARAM_SIZE
	.align		4
.L_21:
        /*006c*/ 	.byte	0x03, 0x19
        /*006e*/ 	.short	0x001c


	//----- nvinfo : EIATTR_PARAM_CBANK
	.align		4
        /*0070*/ 	.byte	0x04, 0x0a
        /*0072*/ 	.short	(.L_23 - .L_22)
	.align		4
.L_22:
        /*0074*/ 	.word	index@(.nv.constant0.triton_poi_fused_max_pool2d_with_indices_7)
        /*0078*/ 	.short	0x0210
        /*007a*/ 	.short	0x001c


	//----- nvinfo : EIATTR_SW_WAR
	.align		4
.L_23:
        /*007c*/ 	.byte	0x04, 0x36
        /*007e*/ 	.short	(.L_25 - .L_24)
.L_24:
        /*0080*/ 	.word	0x00000008
.L_25:


//--------------------- .nv.callgraph             --------------------------
	.section	.nv.callgraph,"",@"SHT_CUDA_CALLGRAPH"
	.align	4
	.sectionentsize	8
	.align		4
        /*0000*/ 	.word	0x00000000
	.align		4
        /*0004*/ 	.word	0xffffffff
	.align		4
        /*0008*/ 	.word	0x00000000
	.align		4
        /*000c*/ 	.word	0xfffffffe
	.align		4
        /*0010*/ 	.word	0x00000000
	.align		4
        /*0014*/ 	.word	0xfffffffd
	.align		4
        /*0018*/ 	.word	0x00000000
	.align		4
        /*001c*/ 	.word	0xfffffffc


//--------------------- .text.triton_poi_fused_max_pool2d_with_indices_7 --------------------------
	.section	.text.triton_poi_fused_max_pool2d_with_indices_7,"ax",@progbits
	.sectionflags	@"SHF_BARRIERS=1"
	.align	128
        .global         triton_poi_fused_max_pool2d_with_indices_7
        .type           triton_poi_fused_max_pool2d_with_indices_7,@function
        .size           triton_poi_fused_max_pool2d_with_indices_7,(.L_x_1 - triton_poi_fused_max_pool2d_with_indices_7)
        .other          triton_poi_fused_max_pool2d_with_indices_7,@"STO_CUDA_ENTRY STV_DEFAULT"
triton_poi_fused_max_pool2d_with_indices_7:
.text.triton_poi_fused_max_pool2d_with_indices_7:
[----:B------:R-:W0:Y:S02]  /*0000*/  LDC R1, c[0x0][0x28] ;  /* 0x00000a00ff017b82 */ /* 0x000e240000000800 */
[----:B------:R-:W1:Y:S01]  /*0010*/  S2R R2, SR_TID.X ;  /* 0x0000000000027919 */ /* 0x000e620000002100 */
[----:B------:R-:W-:Y:S02]  /*0020*/  CS2R R16, SRZ ;  /* 0x0000000000107805 */ /* 0x000fe4000001ff00 */
[----:B------:R-:W-:Y:S02]  /*0030*/  CS2R R18, SRZ ;  /* 0x0000000000127805 */ /* 0x000fe4000001ff00 */
[----:B------:R-:W-:Y:S01]  /*0040*/  CS2R R14, SRZ ;  /* 0x00000000000e7805 */ /* 0x000fe2000001ff00 */
[----:B------:R-:W2:Y:S01]  /*0050*/  S2R R0, SR_CTAID.X ;  /* 0x0000000000007919 */ /* 0x000ea20000002500 */
[----:B------:R-:W-:Y:S01]  /*0060*/  ULDC.64 UR6, c[0x0][0x208] ;  /* 0x0000820000067ab9 */ /* 0x000fe20000000a00 */
[----:B-1----:R-:W-:Y:S02]  /*0070*/  IMAD.SHL.U32 R26, R2, 0x8, RZ ;  /* 0x00000008021a7824 */ /* 0x002fe400078e00ff */
[----:B--2---:R-:W-:-:S03]  /*0080*/  IMAD.SHL.U32 R3, R0, 0x400, RZ ;  /* 0x0000040000037824 */ /* 0x004fc600078e00ff */
[----:B------:R-:W-:Y:S02]  /*0090*/  LOP3.LUT R26, R26, 0x3f8, RZ, 0xc0, !PT ;  /* 0x000003f81a1a7812 */ /* 0x000fe400078ec0ff */
[----:B------:R-:W-:Y:S02]  /*00a0*/  SHF.R.S32.HI R33, RZ, 0x15, R0 ;  /* 0x00000015ff217819 */ /* 0x000fe40000011400 */
[----:B------:R-:W-:Y:S02]  /*00b0*/  LOP3.LUT R0, R3, R26, RZ, 0xfc, !PT ;  /* 0x0000001a03007212 */ /* 0x000fe400078efcff */
[----:B------:R-:W-:-:S03]  /*00c0*/  SGXT R33, R33, 0x1 ;  /* 0x000000012121781a */ /* 0x000fc60000000200 */
[----:B------:R-:W-:Y:S01]  /*00d0*/  IMAD.HI R4, R0, 0x3e0f83e1, RZ ;  /* 0x3e0f83e100047827 */ /* 0x000fe200078e02ff */
[----:B------:R-:W-:-:S04]  /*00e0*/  LEA.HI R5, R33, R0, RZ, 0x7 ;  /* 0x0000000021057211 */ /* 0x000fc800078f38ff */
[----:B------:R-:W-:Y:S02]  /*00f0*/  SHF.R.U32.HI R7, RZ, 0x1f, R4 ;  /* 0x0000001fff077819 */ /* 0x000fe40000011604 */
[----:B------:R-:W-:Y:S02]  /*0100*/  SHF.R.S32.HI R9, RZ, 0x7, R5 ;  /* 0x00000007ff097819 */ /* 0x000fe40000011405 */
[----:B------:R-:W-:Y:S01]  /*0110*/  LEA.HI.SX32 R8, R4, R7, 0x16 ;  /* 0x0000000704087211 */ /* 0x000fe200078fb2ff */
[----:B------:R-:W-:-:S04]  /*0120*/  IMAD.HI R4, R0, 0x3c2e1347, RZ ;  /* 0x3c2e134700047827 */ /* 0x000fc800078e02ff */
[----:B------:R-:W-:Y:S01]  /*0130*/  IMAD.HI R10, R9, 0x3e0f83e1, RZ ;  /* 0x3e0f83e1090a7827 */ /* 0x000fe200078e02ff */
[----:B------:R-:W-:-:S03]  /*0140*/  SHF.R.U32.HI R7, RZ, 0x1f, R4 ;  /* 0x0000001fff077819 */ /* 0x000fc60000011604 */
[----:B------:R-:W-:Y:S01]  /*0150*/  IMAD.HI R6, R8, 0x3e0f83e1, RZ ;  /* 0x3e0f83e108067827 */ /* 0x000fe200078e02ff */
[----:B------:R-:W-:-:S04]  /*0160*/  SHF.R.U32.HI R13, RZ, 0x1f, R10 ;  /* 0x0000001fff0d7819 */ /* 0x000fc8000001160a */
[----:B------:R-:W-:Y:S02]  /*0170*/  SHF.R.U32.HI R11, RZ, 0x1f, R6 ;  /* 0x0000001fff0b7819 */ /* 0x000fe40000011606 */
[----:B------:R-:W-:Y:S02]  /*0180*/  LEA.HI.SX32 R10, R10, R13, 0x1d ;  /* 0x0000000d0a0a7211 */ /* 0x000fe400078feaff */
[----:B------:R-:W-:Y:S02]  /*0190*/  LEA.HI.SX32 R11, R6, R11, 0x1d ;  /* 0x0000000b060b7211 */ /* 0x000fe400078feaff */
[----:B------:R-:W-:Y:S01]  /*01a0*/  LEA.HI R6, R4, R7, RZ, 0x11 ;  /* 0x0000000704067211 */ /* 0x000fe200078f88ff */
[----:B------:R-:W-:Y:S02]  /*01b0*/  IMAD R7, R10, -0x21, R9 ;  /* 0xffffffdf0a077824 */ /* 0x000fe400078e0209 */
[----:B------:R-:W-:Y:S01]  /*01c0*/  IMAD R4, R11, -0x21, R8 ;  /* 0xffffffdf0b047824 */ /* 0x000fe200078e0208 */
[----:B------:R-:W-:Y:S01]  /*01d0*/  LOP3.LUT R11, R5, 0xffffff80, RZ, 0xc0, !PT ;  /* 0xffffff80050b7812 */ /* 0x000fe200078ec0ff */
[----:B------:R-:W1:Y:S01]  /*01e0*/  LDC.64 R8, c[0x0][0x210] ;  /* 0x00008400ff087b82 */ /* 0x000e620000000a00 */
[----:B------:R-:W-:Y:S01]  /*01f0*/  IMAD R6, R6, 0x800, R7 ;  /* 0x0000080006067824 */ /* 0x000fe200078e0207 */
[----:B------:R-:W-:-:S02]  /*0200*/  ISETP.GT.AND P0, PT, R7, RZ, PT ;  /* 0x000000ff0700720c */ /* 0x000fc40003f04270 */
[----:B------:R-:W-:Y:S01]  /*0210*/  ISETP.GT.AND P1, PT, R4, RZ, PT ;  /* 0x000000ff0400720c */ /* 0x000fe20003f24270 */
[----:B------:R-:W-:Y:S01]  /*0220*/  IMAD.SHL.U32 R5, R6, 0x100, RZ ;  /* 0x0000010006057824 */ /* 0x000fe200078e00ff */
[----:B------:R-:W-:Y:S01]  /*0230*/  ISETP.GT.AND P2, PT, R4, RZ, P0 ;  /* 0x000000ff0400720c */ /* 0x000fe20000744270 */
[C---:B------:R-:W-:Y:S01]  /*0240*/  IMAD.IADD R20, R0.reuse, 0x1, -R11 ;  /* 0x0000000100147824 */ /* 0x040fe200078e0a0b */
[----:B------:R-:W-:Y:S01]  /*0250*/  ISETP.LT.U32.AND P1, PT, R7, 0x20, P1 ;  /* 0x000000200700780c */ /* 0x000fe20000f21070 */
[C---:B------:R-:W-:Y:S01]  /*0260*/  VIADD R29, R5.reuse, 0xffffdf80 ;  /* 0xffffdf80051d7836 */ /* 0x040fe20000000000 */
[C---:B------:R-:W-:Y:S01]  /*0270*/  ISETP.LT.AND P2, PT, R0.reuse, 0x88200, P2 ;  /* 0x000882000000780c */ /* 0x040fe20001741270 */
[----:B------:R-:W-:Y:S01]  /*0280*/  VIADD R31, R5, 0xffffe000 ;  /* 0xffffe000051f7836 */ /* 0x000fe20000000000 */
[----:B------:R-:W-:Y:S01]  /*0290*/  ISETP.LT.AND P1, PT, R0, 0x88200, P1 ;  /* 0x000882000000780c */ /* 0x000fe20000f21270 */
[C---:B------:R-:W-:Y:S02]  /*02a0*/  IMAD.IADD R11, R20.reuse, 0x1, R29 ;  /* 0x00000001140b7824 */ /* 0x040fe400078e021d */
[----:B------:R-:W-:-:S02]  /*02b0*/  IMAD.IADD R13, R20, 0x1, R31 ;  /* 0x00000001140d7824 */ /* 0x000fc400078e021f */
[C---:B------:R-:W-:Y:S02]  /*02c0*/  IMAD R11, R4.reuse, 0x4000, R11 ;  /* 0x00004000040b7824 */ /* 0x040fe400078e020b */
[----:B------:R-:W-:Y:S01]  /*02d0*/  IMAD R23, R4, 0x4000, R13 ;  /* 0x0000400004177824 */ /* 0x000fe200078e020d */
[----:B------:R-:W-:Y:S01]  /*02e0*/  CS2R R12, SRZ ;  /* 0x00000000000c7805 */ /* 0x000fe2000001ff00 */
[----:B-1----:R-:W-:-:S04]  /*02f0*/  IMAD.WIDE R10, R11, 0x4, R8 ;  /* 0x000000040b0a7825 */ /* 0x002fc800078e0208 */
[----:B------:R-:W-:Y:S01]  /*0300*/  IMAD.WIDE R22, R23, 0x4, R8 ;  /* 0x0000000417167825 */ /* 0x000fe200078e0208 */
[----:B------:R-:W2:Y:S04]  /*0310*/  @P2 LDG.E.128 R16, desc[UR6][R10.64] ;  /* 0x000000060a102981 */ /* 0x000ea8000c1e1d00 */
[----:B------:R-:W3:Y:S01]  /*0320*/  @P1 LDG.E.128 R12, desc[UR6][R22.64] ;  /* 0x00000006160c1981 */ /* 0x000ee2000c1e1d00 */
[----:B------:R-:W-:Y:S01]  /*0330*/  VIADD R27, R5, 0xffffff80 ;  /* 0xffffff80051b7836 */ /* 0x000fe20000000000 */
[----:B------:R-:W-:-:S04]  /*0340*/  ISETP.LT.U32.AND P0, PT, R4, 0x20, P0 ;  /* 0x000000200400780c */ /* 0x000fc80000701070 */
[----:B------:R-:W-:Y:S02]  /*0350*/  ISETP.LT.AND P0, PT, R0, 0x88200, P0 ;  /* 0x000882000000780c */ /* 0x000fe40000701270 */
[----:B--2---:R-:W-:Y:S02]  /*0360*/  SEL R28, R19, 0xff800000, P2 ;  /* 0xff800000131c7807 */ /* 0x004fe40001000000 */
[----:B---3--:R-:W-:Y:S02]  /*0370*/  SEL R35, R15, 0xff800000, P1 ;  /* 0xff8000000f237807 */ /* 0x008fe40000800000 */
[----:B------:R-:W-:Y:S02]  /*0380*/  SEL R15, R18, 0xff800000, P2 ;  /* 0xff800000120f7807 */ /* 0x000fe40001000000 */
[----:B------:R-:W-:Y:S02]  /*0390*/  FSETP.GT.AND P6, PT, R35, R28, PT ;  /* 0x0000001c2300720b */ /* 0x000fe40003fc4000 */
[----:B------:R-:W-:-:S02]  /*03a0*/  SEL R24, R14, 0xff800000, P1 ;  /* 0xff8000000e187807 */ /* 0x000fc40000800000 */
[----:B------:R-:W-:Y:S02]  /*03b0*/  SEL R14, R17, 0xff800000, P2 ;  /* 0xff800000110e7807 */ /* 0x000fe40001000000 */
[----:B------:R-:W-:Y:S02]  /*03c0*/  FSETP.GT.AND P5, PT, R24, R15, PT ;  /* 0x0000000f1800720b */ /* 0x000fe40003fa4000 */
[----:B------:R-:W-:Y:S02]  /*03d0*/  SEL R25, R13, 0xff800000, P1 ;  /* 0xff8000000d197807 */ /* 0x000fe40000800000 */
[----:B------:R-:W-:Y:S02]  /*03e0*/  FSETP.NAN.AND P3, PT, R35, R35, PT ;  /* 0x000000232300720b */ /* 0x000fe40003f68000 */
[----:B------:R-:W-:Y:S02]  /*03f0*/  FSETP.GT.AND P4, PT, R25, R14, PT ;  /* 0x0000000e1900720b */ /* 0x000fe40003f84000 */
[----:B------:R-:W-:-:S02]  /*0400*/  @!P6 SEL R35, R35, R28, P3 ;  /* 0x0000001c2323e207 */ /* 0x000fc40001800000 */
[----:B------:R-:W-:Y:S02]  /*0410*/  FSETP.NAN.AND P3, PT, R24, R24, PT ;  /* 0x000000181800720b */ /* 0x000fe40003f68000 */
[----:B------:R-:W-:Y:S02]  /*0420*/  SEL R13, R16, 0xff800000, P2 ;  /* 0xff800000100d7807 */ /* 0x000fe40001000000 */
[----:B------:R-:W-:Y:S02]  /*0430*/  @!P5 SEL R24, R24, R15, P3 ;  /* 0x0000000f1818d207 */ /* 0x000fe40001800000 */
[----:B------:R-:W-:Y:S02]  /*0440*/  FSETP.NAN.AND P3, PT, R25, R25, PT ;  /* 0x000000191900720b */ /* 0x000fe40003f68000 */
[----:B------:R-:W-:Y:S02]  /*0450*/  SEL R22, R12, 0xff800000, P1 ;  /* 0xff8000000c167807 */ /* 0x000fe40000800000 */
[----:B------:R-:W-:-:S02]  /*0460*/  P2R R11, PR, RZ, 0x10 ;  /* 0x00000010ff0b7803 */ /* 0x000fc40000000000 */
[----:B------:R-:W-:Y:S02]  /*0470*/  @!P4 SEL R25, R25, R14, P3 ;  /* 0x0000000e1919c207 */ /* 0x000fe40001800000 */
[----:B------:R-:W-:Y:S02]  /*0480*/  CS2R R14, SRZ ;  /* 0x00000000000e7805 */ /* 0x000fe4000001ff00 */
[C---:B------:R-:W-:Y:S02]  /*0490*/  FSETP.GT.AND P4, PT, R22.reuse, R13, PT ;  /* 0x0000000d1600720b */ /* 0x040fe40003f84000 */
[----:B------:R-:W-:Y:S02]  /*04a0*/  FSETP.NAN.AND P3, PT, R22, R22, PT ;  /* 0x000000161600720b */ /* 0x000fe40003f68000 */
[----:B------:R-:W-:Y:S02]  /*04b0*/  P2R R16, PR, RZ, 0x10 ;  /* 0x00000010ff107803 */ /* 0x000fe40000000000 */
[----:B------:R-:W-:-:S02]  /*04c0*/  LOP3.LUT R26, R3, 0x4, R26, 0xfe, !PT ;  /* 0x00000004031a7812 */ /* 0x000fc400078efe1a */
[----:B------:R-:W-:Y:S02]  /*04d0*/  LOP3.LUT R7, R4, R7, RZ, 0xfc, !PT ;  /* 0x0000000704077212 */ /* 0x000fe400078efcff */
[----:B------:R-:W-:Y:S02]  /*04e0*/  P2R R10, PR, RZ, 0x20 ;  /* 0x00000020ff0a7803 */ /* 0x000fe40000000000 */
[----:B------:R-:W-:Y:S02]  /*04f0*/  P2R R6, PR, RZ, 0x40 ;  /* 0x00000040ff067803 */ /* 0x000fe40000000000 */
[----:B------:R-:W-:Y:S01]  /*0500*/  @!P4 SEL R22, R22, R13, P3 ;  /* 0x0000000d1616c207 */ /* 0x000fe20001800000 */
[----:B------:R-:W-:-:S04]  /*0510*/  IMAD.IADD R13, R20, 0x1, R27 ;  /* 0x00000001140d7824 */ /* 0x000fc800078e021b */
[----:B------:R-:W-:Y:S01]  /*0520*/  IMAD R19, R4, 0x4000, R13 ;  /* 0x0000400004137824 */ /* 0x000fe200078e020d */
[----:B------:R-:W-:-:S03]  /*0530*/  CS2R R12, SRZ ;  /* 0x00000000000c7805 */ /* 0x000fc6000001ff00 */
[----:B------:R-:W-:-:S05]  /*0540*/  IMAD.WIDE R18, R19, 0x4, R8 ;  /* 0x0000000413127825 */ /* 0x000fca00078e0208 */
[----:B------:R-:W2:Y:S01]  /*0550*/  @P0 LDG.E.128 R12, desc[UR6][R18.64] ;  /* 0x00000006120c0981 */ /* 0x000ea2000c1e1d00 */
[----:B------:R-:W-:-:S04]  /*0560*/  LEA.HI R33, R33, R26, RZ, 0x7 ;  /* 0x0000001a21217211 */ /* 0x000fc800078f38ff */
[----:B------:R-:W-:-:S05]  /*0570*/  LOP3.LUT R33, R33, 0xffffff80, RZ, 0xc0, !PT ;  /* 0xffffff8021217812 */ /* 0x000fca00078ec0ff */
[----:B------:R-:W-:-:S04]  /*0580*/  IMAD.IADD R26, R26, 0x1, -R33 ;  /* 0x000000011a1a7824 */ /* 0x000fc800078e0a21 */
[----:B------:R-:W-:-:S04]  /*0590*/  IMAD.IADD R29, R26, 0x1, R29 ;  /* 0x000000011a1d7824 */ /* 0x000fc800078e021d */
[----:B------:R-:W-:-:S04]  /*05a0*/  IMAD R29, R4, 0x4000, R29 ;  /* 0x00004000041d7824 */ /* 0x000fc800078e021d */
[----:B------:R-:W-:Y:S01]  /*05b0*/  IMAD.WIDE R28, R29, 0x4, R8 ;  /* 0x000000041d1c7825 */ /* 0x000fe200078e0208 */
[----:B--2---:R-:W-:-:S04]  /*05c0*/  SEL R21, R12, 0xff800000, P0 ;  /* 0xff8000000c157807 */ /* 0x004fc80000000000 */
[-C--:B------:R-:W-:Y:S02]  /*05d0*/  FSETP.NAN.AND P3, PT, R21, R21.reuse, PT ;  /* 0x000000151500720b */ /* 0x080fe40003f68000 */
[----:B------:R-:W-:-:S04]  /*05e0*/  FSETP.GEU.AND P4, PT, R22, R21, PT ;  /* 0x000000151600720b */ /* 0x000fc80003f8e000 */
[----:B------:R-:W-:-:S07]  /*05f0*/  P2R R17, PR, RZ, 0x10 ;  /* 0x00000010ff117803 */ /* 0x000fce0000000000 */
[----:B------:R-:W-:Y:S02]  /*0600*/  @!P3 SEL R21, R21, R22, !P4 ;  /* 0x000000161515b207 */ /* 0x000fe40006000000 */
[----:B------:R-:W-:Y:S02]  /*0610*/  SEL R22, R13, 0xff800000, P0 ;  /* 0xff8000000d167807 */ /* 0x000fe40000000000 */
[----:B------:R-:W-:Y:S02]  /*0620*/  CS2R R12, SRZ ;  /* 0x00000000000c7805 */ /* 0x000fe4000001ff00 */
[-C--:B------:R-:W-:Y:S02]  /*0630*/  FSETP.NAN.AND P3, PT, R22, R22.reuse, PT ;  /* 0x000000161600720b */ /* 0x080fe40003f68000 */
[----:B------:R-:W-:-:S04]  /*0640*/  FSETP.GEU.AND P4, PT, R25, R22, PT ;  /* 0x000000161900720b */ /* 0x000fc80003f8e000 */
[----:B------:R-:W-:-:S07]  /*0650*/  P2R R18, PR, RZ, 0x10 ;  /* 0x00000010ff127803 */ /* 0x000fce0000000000 */
[----:B------:R-:W-:Y:S02]  /*0660*/  @!P3 SEL R22, R22, R25, !P4 ;  /* 0x000000191616b207 */ /* 0x000fe40006000000 */
[----:B------:R-:W-:-:S04]  /*0670*/  SEL R25, R14, 0xff800000, P0 ;  /* 0xff8000000e197807 */ /* 0x000fc80000000000 */
[-C--:B------:R-:W-:Y:S02]  /*0680*/  FSETP.NAN.AND P3, PT, R25, R25.reuse, PT ;  /* 0x000000191900720b */ /* 0x080fe40003f68000 */
[----:B------:R-:W-:Y:S01]  /*0690*/  FSETP.GEU.AND P4, PT, R24, R25, PT ;  /* 0x000000191800720b */ /* 0x000fe20003f8e000 */
[----:B------:R-:W-:-:S03]  /*06a0*/  IMAD.IADD R31, R26, 0x1, R31 ;  /* 0x000000011a1f7824 */ /* 0x000fc600078e021f */
[----:B------:R-:W-:-:S07]  /*06b0*/  P2R R19, PR, RZ, 0x10 ;  /* 0x00000010ff137803 */ /* 0x000fce0000000000 */
[----:B------:R-:W-:Y:S02]  /*06c0*/  @!P3 SEL R25, R25, R24, !P4 ;  /* 0x000000181919b207 */ /* 0x000fe40006000000 */
[----:B------:R-:W-:Y:S02]  /*06d0*/  SEL R24, R15, 0xff800000, P0 ;  /* 0xff8000000f187807 */ /* 0x000fe40000000000 */
[----:B------:R-:W-:Y:S01]  /*06e0*/  CS2R R14, SRZ ;  /* 0x00000000000e7805 */ /* 0x000fe2000001ff00 */
[----:B------:R-:W-:Y:S01]  /*06f0*/  IMAD R31, R4, 0x4000, R31 ;  /* 0x00004000041f7824 */ /* 0x000fe200078e021f */
[-C--:B------:R-:W-:Y:S02]  /*0700*/  FSETP.NAN.AND P3, PT, R24, R24.reuse, PT ;  /* 0x000000181800720b */ /* 0x080fe40003f68000 */
[----:B------:R-:W-:Y:S02]  /*0710*/  FSETP.GEU.AND P4, PT, R35, R24, PT ;  /* 0x000000182300720b */ /* 0x000fe40003f8e000 */
[----:B------:R1:W2:Y:S02]  /*0720*/  @P2 LDG.E.128 R12, desc[UR6][R28.64] ;  /* 0x000000061c0c2981 */ /* 0x0002a4000c1e1d00 */
[----:B------:R-:W-:Y:S01]  /*0730*/  P2R R23, PR, RZ, 0x10 ;  /* 0x00000010ff177803 */ /* 0x000fe20000000000 */
[----:B-1----:R-:W-:-:S06]  /*0740*/  IMAD.WIDE R28, R31, 0x4, R8 ;  /* 0x000000041f1c7825 */ /* 0x002fcc00078e0208 */
[----:B------:R-:W-:Y:S02]  /*0750*/  @!P3 SEL R24, R24, R35, !P4 ;  /* 0x000000231818b207 */ /* 0x000fe40006000000 */
[----:B--2---:R-:W-:Y:S02]  /*0760*/  SEL R37, R12, 0xff800000, P2 ;  /* 0xff8000000c257807 */ /* 0x004fe40001000000 */
[----:B------:R-:W-:Y:S02]  /*0770*/  SEL R30, R13, 0xff800000, P2 ;  /* 0xff8000000d1e7807 */ /* 0x000fe40001000000 */
[----:B------:R-:W-:Y:S02]  /*0780*/  CS2R R12, SRZ ;  /* 0x00000000000c7805 */ /* 0x000fe4000001ff00 */
[----:B------:R-:W-:Y:S02]  /*0790*/  SEL R41, R14, 0xff800000, P2 ;  /* 0xff8000000e297807 */ /* 0x000fe40001000000 */
[----:B------:R-:W-:-:S02]  /*07a0*/  SEL R32, R15, 0xff800000, P2 ;  /* 0xff8000000f207807 */ /* 0x000fc40001000000 */
[----:B------:R-:W-:-:S06]  /*07b0*/  CS2R R14, SRZ ;  /* 0x00000000000e7805 */ /* 0x000fcc000001ff00 */
[----:B------:R-:W2:Y:S01]  /*07c0*/  @P1 LDG.E.128 R12, desc[UR6][R28.64] ;  /* 0x000000061c0c1981 */ /* 0x000ea2000c1e1d00 */
[----:B------:R-:W-:-:S04]  /*07d0*/  IMAD.IADD R27, R26, 0x1, R27 ;  /* 0x000000011a1b7824 */ /* 0x000fc800078e021b */
[----:B------:R-:W-:Y:S01]  /*07e0*/  IMAD R27, R4, 0x4000, R27 ;  /* 0x00004000041b7824 */ /* 0x000fe200078e021b */
[----:B--2---:R-:W-:Y:S02]  /*07f0*/  SEL R40, R14, 0xff800000, P1 ;  /* 0xff8000000e287807 */ /* 0x004fe40000800000 */
[----:B------:R-:W-:Y:S02]  /*0800*/  SEL R39, R13, 0xff800000, P1 ;  /* 0xff8000000d277807 */ /* 0x000fe40000800000 */
[----:B------:R-:W-:Y:S02]  /*0810*/  FSETP.GT.AND P4, PT, R40, R41, PT ;  /* 0x000000292800720b */ /* 0x000fe40003f84000 */
[----:B------:R-:W-:Y:S02]  /*0820*/  FSETP.GT.AND P2, PT, R39, R30, PT ;  /* 0x0000001e2700720b */ /* 0x000fe40003f44000 */
[----:B------:R-:W-:Y:S02]  /*0830*/  SEL R34, R12, 0xff800000, P1 ;  /* 0xff8000000c227807 */ /* 0x000fe40000800000 */
[----:B------:R-:W-:-:S02]  /*0840*/  SEL R33, R15, 0xff800000, P1 ;  /* 0xff8000000f217807 */ /* 0x000fc40000800000 */
[----:B------:R-:W-:-:S05]  /*0850*/  FSETP.NAN.AND P1, PT, R40, R40, PT ;  /* 0x000000282800720b */ /* 0x000fca0003f28000 */
[----:B------:R-:W-:Y:S02]  /*0860*/  @!P4 SEL R40, R40, R41, P1 ;  /* 0x000000292828c207 */ /* 0x000fe40000800000 */
[C---:B------:R-:W-:Y:S02]  /*0870*/  FSETP.NAN.AND P1, PT, R39.reuse, R39, PT ;  /* 0x000000272700720b */ /* 0x040fe40003f28000 */
[----:B------:R-:W-:Y:S02]  /*0880*/  CS2R R12, SRZ ;  /* 0x00000000000c7805 */ /* 0x000fe4000001ff00 */
[----:B------:R-:W-:Y:S02]  /*0890*/  CS2R R14, SRZ ;  /* 0x00000000000e7805 */ /* 0x000fe4000001ff00 */
[----:B------:R-:W-:Y:S01]  /*08a0*/  @!P2 SEL R39, R39, R30, P1 ;  /* 0x0000001e2727a207 */ /* 0x000fe20000800000 */
[----:B------:R-:W-:-:S05]  /*08b0*/  IMAD.WIDE R30, R27, 0x4, R8 ;  /* 0x000000041b1e7825 */ /* 0x000fca00078e0208 */
[----:B------:R-:W2:Y:S01]  /*08c0*/  @P0 LDG.E.128 R12, desc[UR6][R30.64] ;  /* 0x000000061e0c0981 */ /* 0x000ea2000c1e1d00 */
[----:B------:R-:W-:Y:S02]  /*08d0*/  P2R R36, PR, RZ, 0x4 ;  /* 0x00000004ff247803 */ /* 0x000fe40000000000 */
[C---:B------:R-:W-:Y:S02]  /*08e0*/  FSETP.GT.AND P2, PT, R34.reuse, R37, PT ;  /* 0x000000252200720b */ /* 0x040fe40003f44000 */
[----:B------:R-:W-:Y:S02]  /*08f0*/  FSETP.NAN.AND P1, PT, R34, R34, PT ;  /* 0x000000222200720b */ /* 0x000fe40003f28000 */
[----:B------:R-:W-:-:S09]  /*0900*/  P2R R38, PR, RZ, 0x4 ;  /* 0x00000004ff267803 */ /* 0x000fd20000000000 */
[----:B------:R-:W-:Y:S02]  /*0910*/  @!P2 SEL R34, R34, R37, P1 ;  /* 0x000000252222a207 */ /* 0x000fe40000800000 */
[C---:B------:R-:W-:Y:S02]  /*0920*/  FSETP.GT.AND P2, PT, R33.reuse, R32, PT ;  /* 0x000000202100720b */ /* 0x040fe40003f44000 */
[----:B------:R-:W-:Y:S02]  /*0930*/  FSETP.NAN.AND P1, PT, R33, R33, PT ;  /* 0x000000212100720b */ /* 0x000fe40003f28000 */
[----:B------:R-:W-:-:S09]  /*0940*/  P2R R37, PR, RZ, 0x4 ;  /* 0x00000004ff257803 */ /* 0x000fd20000000000 */
[----:B------:R-:W-:Y:S02]  /*0950*/  @!P2 SEL R33, R33, R32, P1 ;  /* 0x000000202121a207 */ /* 0x000fe40000800000 */
[----:B--2---:R-:W-:Y:S02]  /*0960*/  SEL R27, R12, 0xff800000, P0 ;  /* 0xff8000000c1b7807 */ /* 0x004fe40000000000 */
[----:B------:R-:W-:Y:S02]  /*0970*/  SEL R32, R13, 0xff800000, P0 ;  /* 0xff8000000d207807 */ /* 0x000fe40000000000 */
[----:B------:R-:W-:Y:S02]  /*0980*/  SEL R29, R14, 0xff800000, P0 ;  /* 0xff8000000e1d7807 */ /* 0x000fe40000000000 */
[----:B------:R-:W-:Y:S02]  /*0990*/  SEL R28, R15, 0xff800000, P0 ;  /* 0xff8000000f1c7807 */ /* 0x000fe40000000000 */
[----:B------:R-:W-:-:S02]  /*09a0*/  FSETP.NAN.AND P0, PT, R27, R27, PT ;  /* 0x0000001b1b00720b */ /* 0x000fc40003f08000 */
[----:B------:R-:W-:Y:S02]  /*09b0*/  FSETP.NAN.AND P2, PT, R32, R32, PT ;  /* 0x000000202000720b */ /* 0x000fe40003f48000 */
[----:B------:R-:W-:-:S09]  /*09c0*/  FSETP.GEU.AND P1, PT, R34, R27, PT ;  /* 0x0000001b2200720b */ /* 0x000fd20003f2e000 */
[----:B------:R-:W-:Y:S02]  /*09d0*/  @!P0 SEL R27, R27, R34, !P1 ;  /* 0x000000221b1b8207 */ /* 0x000fe40004800000 */
[----:B------:R-:W-:-:S04]  /*09e0*/  FSETP.GEU.AND P0, PT, R39, R32, PT ;  /* 0x000000202700720b */ /* 0x000fc80003f0e000 */
[----:B------:R-:W-:Y:S02]  /*09f0*/  @!P2 SEL R32, R32, R39, !P0 ;  /* 0x000000272020a207 */ /* 0x000fe40004000000 */
[-C--:B------:R-:W-:Y:S02]  /*0a00*/  FSETP.NAN.AND P2, PT, R28, R28.reuse, PT ;  /* 0x0000001c1c00720b */ /* 0x080fe40003f48000 */
[----:B------:R-:W-:Y:S02]  /*0a10*/  FSETP.GEU.AND P3, PT, R33, R28, PT ;  /* 0x0000001c2100720b */ /* 0x000fe40003f6e000 */
[----:B------:R-:W-:Y:S02]  /*0a20*/  P2R R30, PR, RZ, 0x1 ;  /* 0x00000001ff1e7803 */ /* 0x000fe40000000000 */
[----:B------:R-:W-:Y:S02]  /*0a30*/  P2R R34, PR, RZ, 0x8 ;  /* 0x00000008ff227803 */ /* 0x000fe40000000000 */
[----:B------:R-:W-:-:S05]  /*0a40*/  ISETP.GE.AND P0, PT, R0, 0x88200, PT ;  /* 0x000882000000780c */ /* 0x000fca0003f06270 */
[----:B------:R-:W-:Y:S02]  /*0a50*/  @!P2 SEL R28, R28, R33, !P3 ;  /* 0x000000211c1ca207 */ /* 0x000fe40005800000 */
[-C--:B------:R-:W-:Y:S01]  /*0a60*/  FSETP.NAN.AND P3, PT, R29, R29.reuse, PT ;  /* 0x0000001d1d00720b */ /* 0x080fe20003f68000 */
[----:B------:R-:W-:Y:S01]  /*0a70*/  IMAD.IADD R13, R20, 0x1, R5 ;  /* 0x00000001140d7824 */ /* 0x000fe200078e0205 */
[----:B------:R-:W-:Y:S02]  /*0a80*/  ISETP.LT.U32.AND P5, PT, R7, 0x20, !P0 ;  /* 0x000000200700780c */ /* 0x000fe400047a1070 */
[----:B------:R-:W-:Y:S01]  /*0a90*/  FSETP.GEU.AND P2, PT, R40, R29, PT ;  /* 0x0000001d2800720b */ /* 0x000fe20003f4e000 */
[----:B------:R-:W-:Y:S01]  /*0aa0*/  IMAD R41, R4, 0x4000, R13 ;  /* 0x0000400004297824 */ /* 0x000fe200078e020d */
[----:B------:R-:W-:Y:S02]  /*0ab0*/  CS2R R12, SRZ ;  /* 0x00000000000c7805 */ /* 0x000fe4000001ff00 */
[----:B------:R-:W-:-:S05]  /*0ac0*/  CS2R R14, SRZ ;  /* 0x00000000000e7805 */ /* 0x000fca000001ff00 */
[----:B------:R-:W-:Y:S01]  /*0ad0*/  @!P3 SEL R29, R29, R40, !P2 ;  /* 0x000000281d1db207 */ /* 0x000fe20005000000 */
[----:B------:R-:W-:-:S05]  /*0ae0*/  IMAD.WIDE R40, R41, 0x4, R8 ;  /* 0x0000000429287825 */ /* 0x000fca00078e0208 */
[----:B------:R-:W2:Y:S01]  /*0af0*/  @P5 LDG.E.128 R12, desc[UR6][R40.64] ;  /* 0x00000006280c5981 */ /* 0x000ea2000c1e1d00 */
[----:B------:R-:W-:Y:S02]  /*0b00*/  P2R R33, PR, RZ, 0x4 ;  /* 0x00000004ff217803 */ /* 0x000fe40000000000 */
[----:B------:R-:W-:-:S04]  /*0b10*/  ISETP.NE.AND P2, PT, R18, RZ, PT ;  /* 0x000000ff1200720c */ /* 0x000fc80003f45270 */
[----:B------:R-:W-:Y:S02]  /*0b20*/  P2R R18, PR, RZ, 0x4 ;  /* 0x00000004ff127803 */ /* 0x000fe40000000000 */
[----:B------:R-:W-:Y:S02]  /*0b30*/  ISETP.NE.AND P2, PT, R17, RZ, PT ;  /* 0x000000ff1100720c */ /* 0x000fe40003f45270 */
[----:B------:R-:W-:Y:S02]  /*0b40*/  P2R R35, PR, RZ, 0x10 ;  /* 0x00000010ff237803 */ /* 0x000fe40000000000 */
[----:B------:R-:W-:Y:S02]  /*0b50*/  P2R R17, PR, RZ, 0x4 ;  /* 0x00000004ff117803 */ /* 0x000fe40000000000 */
[----:B------:R-:W-:Y:S01]  /*0b60*/  ISETP.NE.AND P2, PT, R37, RZ, PT ;  /* 0x000000ff2500720c */ /* 0x000fe20003f45270 */
[----:B------:R-:W-:-:S04]  /*0b70*/  IMAD.IADD R5, R26, 0x1, R5 ;  /* 0x000000011a057824 */ /* 0x000fc800078e0205 */
[----:B------:R-:W-:-:S04]  /*0b80*/  IMAD R5, R4, 0x4000, R5 ;  /* 0x0000400004057824 */ /* 0x000fc800078e0205 */
[----:B------:R-:W-:Y:S01]  /*0b90*/  IMAD.WIDE R8, R5, 0x4, R8 ;  /* 0x0000000405087825 */ /* 0x000fe200078e0208 */
[----:B------:R-:W-:Y:S02]  /*0ba0*/  CS2R R4, SRZ ;  /* 0x0000000000047805 */ /* 0x000fe4000001ff00 */
[----:B--2---:R-:W-:-:S04]  /*0bb0*/  SEL R12, R12, 0xff800000, P5 ;  /* 0xff8000000c0c7807 */ /* 0x004fc80002800000 */
[-C--:B------:R-:W-:Y:S02]  /*0bc0*/  FSETP.NAN.AND P3, PT, R12, R12.reuse, PT ;  /* 0x0000000c0c00720b */ /* 0x080fe40003f68000 */
[----:B------:R-:W-:Y:S02]  /*0bd0*/  FSETP.GEU.AND P0, PT, R21, R12, PT ;  /* 0x0000000c1500720b */ /* 0x000fe40003f0e000 */
[----:B------:R-:W-:-:S09]  /*0be0*/  SEL R13, R13, 0xff800000, P5 ;  /* 0xff8000000d0d7807 */ /* 0x000fd20002800000 */
[----:B------:R-:W-:Y:S02]  /*0bf0*/  @!P3 SEL R12, R12, R21, !P0 ;  /* 0x000000150c0cb207 */ /* 0x000fe40004000000 */
[-C--:B------:R-:W-:Y:S02]  /*0c00*/  FSETP.NAN.AND P3, PT, R13, R13.reuse, PT ;  /* 0x0000000d0d00720b */ /* 0x080fe40003f68000 */
[----:B------:R-:W-:Y:S02]  /*0c10*/  P2R R39, PR, RZ, 0x1 ;  /* 0x00000001ff277803 */ /* 0x000fe40000000000 */
[----:B------:R-:W-:Y:S02]  /*0c20*/  FSETP.GEU.AND P0, PT, R22, R13, PT ;  /* 0x0000000d1600720b */ /* 0x000fe40003f0e000 */
[----:B------:R-:W-:-:S07]  /*0c30*/  SEL R14, R14, 0xff800000, P5 ;  /* 0xff8000000e0e7807 */ /* 0x000fce0002800000 */
        /* <DEDUP_REMOVED lines=8> */
[----:B------:R-:W-:-:S09]  /*0cc0*/  FSETP.GEU.AND P0, PT, R24, R15, PT ;  /* 0x0000000f1800720b */ /* 0x000fd20003f0e000 */
[----:B------:R-:W-:Y:S02]  /*0cd0*/  @!P3 SEL R15, R15, R24, !P0 ;  /* 0x000000180f0fb207 */ /* 0x000fe40004000000 */
[----:B------:R-:W-:Y:S02]  /*0ce0*/  P2R R24, PR, RZ, 0x4 ;  /* 0x00000004ff187803 */ /* 0x000fe40000000000 */
[----:B------:R-:W-:-:S04]  /*0cf0*/  ISETP.NE.AND P2, PT, R35, RZ, PT ;  /* 0x000000ff2300720c */ /* 0x000fc80003f45270 */
[----:B------:R-:W-:Y:S02]  /*0d00*/  P2R R25, PR, RZ, 0x4 ;  /* 0x00000004ff197803 */ /* 0x000fe40000000000 */
[----:B------:R-:W-:-:S04]  /*0d10*/  ISETP.NE.AND P2, PT, R36, RZ, PT ;  /* 0x000000ff2400720c */ /* 0x000fc80003f45270 */
[----:B------:R-:W-:Y:S02]  /*0d20*/  P2R R35, PR, RZ, 0x4 ;  /* 0x00000004ff237803 */ /* 0x000fe40000000000 */
[----:B------:R-:W-:-:S04]  /*0d30*/  ISETP.NE.AND P2, PT, R38, RZ, PT ;  /* 0x000000ff2600720c */ /* 0x000fc80003f45270 */
[----:B------:R-:W-:Y:S02]  /*0d40*/  P2R R36, PR, RZ, 0x4 ;  /* 0x00000004ff247803 */ /* 0x000fe40000000000 */
[----:B------:R-:W-:Y:S02]  /*0d50*/  ISETP.NE.AND P2, PT, R6, RZ, PT ;  /* 0x000000ff0600720c */ /* 0x000fe40003f45270 */
[----:B------:R-:W-:-:S06]  /*0d60*/  CS2R R6, SRZ ;  /* 0x0000000000067805 */ /* 0x000fcc000001ff00 */
[----:B------:R-:W2:Y:S01]  /*0d70*/  @P5 LDG.E.128 R4, desc[UR6][R8.64] ;  /* 0x0000000608045981 */ /* 0x000ea2000c1e1d00 */
[----:B------:R-:W-:Y:S02]  /*0d80*/  P2R R37, PR, RZ, 0x4 ;  /* 0x00000004ff257803 */ /* 0x000fe40000000000 */
[----:B------:R-:W-:-:S04]  /*0d90*/  ISETP.NE.AND P2, PT, R10, RZ, PT ;  /* 0x000000ff0a00720c */ /* 0x000fc80003f45270 */
[----:B------:R-:W-:Y:S02]  /*0da0*/  P2R R10, PR, RZ, 0x4 ;  /* 0x00000004ff0a7803 */ /* 0x000fe40000000000 */
[----:B------:R-:W-:-:S04]  /*0db0*/  ISETP.NE.AND P2, PT, R11, RZ, PT ;  /* 0x000000ff0b00720c */ /* 0x000fc80003f45270 */
[----:B------:R-:W-:Y:S02]  /*0dc0*/  P2R R11, PR, RZ, 0x4 ;  /* 0x00000004ff0b7803 */ /* 0x000fe40000000000 */
[----:B------:R-:W-:-:S04]  /*0dd0*/  ISETP.NE.AND P2, PT, R16, RZ, PT ;  /* 0x000000ff1000720c */ /* 0x000fc80003f45270 */
[----:B------:R-:W-:Y:S02]  /*0de0*/  P2R R16, PR, RZ, 0x4 ;  /* 0x00000004ff107803 */ /* 0x000fe40000000000 */
[----:B------:R-:W-:Y:S02]  /*0df0*/  P2R R31, PR, RZ, 0x2 ;  /* 0x00000002ff1f7803 */ /* 0x000fe40000000000 */
[----:B------:R-:W-:Y:S02]  /*0e00*/  ISETP.NE.AND P1, PT, R23, RZ, PT ;  /* 0x000000ff1700720c */ /* 0x000fe40003f25270 */
[----:B------:R-:W-:Y:S02]  /*0e10*/  P2R R22, PR, RZ, 0x1 ;  /* 0x00000001ff167803 */ /* 0x000fe40000000000 */
[----:B------:R-:W-:Y:S01]  /*0e20*/  ISETP.NE.AND P0, PT, R19, RZ, PT ;  /* 0x000000ff1300720c */ /* 0x000fe20003f05270 */
[----:B------:R-:W1:Y:S01]  /*0e30*/  S2UR UR5, SR_CgaCtaId ;  /* 0x00000000000579c3 */ /* 0x000e620000008800 */
[----:B------:R-:W-:Y:S01]  /*0e40*/  UMOV UR4, 0x400 ;  /* 0x0000040000047882 */ /* 0x000fe20000000000 */
[----:B------:R-:W-:Y:S01]  /*0e50*/  IMAD.SHL.U32 R2, R2, 0x4, RZ ;  /* 0x0000000402027824 */ /* 0x000fe200078e00ff */
[----:B-1----:R-:W-:-:S04]  /*0e60*/  UPRMT UR4, UR5, 0x654, UR4 ;  /* 0x0000065405047896 */ /* 0x002fc80008000004 */
[----:B------:R-:W-:Y:S02]  /*0e70*/  LOP3.LUT R2, R2, 0x1fc, RZ, 0xc0, !PT ;  /* 0x000001fc02027812 */ /* 0x000fe400078ec0ff */
[----:B--2---:R-:W-:Y:S02]  /*0e80*/  SEL R4, R4, 0xff800000, P5 ;  /* 0xff80000004047807 */ /* 0x004fe40002800000 */
[----:B------:R-:W-:Y:S02]  /*0e90*/  SEL R5, R5, 0xff800000, P5 ;  /* 0xff80000005057807 */ /* 0x000fe40002800000 */
[-C--:B------:R-:W-:Y:S02]  /*0ea0*/  FSETP.NAN.AND P4, PT, R4, R4.reuse, PT ;  /* 0x000000040400720b */ /* 0x080fe40003f88000 */
[----:B------:R-:W-:Y:S02]  /*0eb0*/  FSETP.NAN.AND P6, PT, R5, R5, PT ;  /* 0x000000050500720b */ /* 0x000fe40003fc8000 */
[----:B------:R-:W-:-:S02]  /*0ec0*/  FSETP.GEU.AND P3, PT, R27, R4, PT ;  /* 0x000000041b00720b */ /* 0x000fc40003f6e000 */
[----:B------:R-:W-:-:S07]  /*0ed0*/  SEL R6, R6, 0xff800000, P5 ;  /* 0xff80000006067807 */ /* 0x000fce0002800000 */
[----:B------:R-:W-:Y:S02]  /*0ee0*/  @!P4 SEL R4, R4, R27, !P3 ;  /* 0x0000001b0404c207 */ /* 0x000fe40005800000 */
[----:B------:R-:W-:Y:S02]  /*0ef0*/  FSETP.GEU.AND P4, PT, R32, R5, PT ;  /* 0x000000052000720b */ /* 0x000fe40003f8e000 */
[----:B------:R-:W-:Y:S02]  /*0f00*/  SEL R7, R7, 0xff800000, P5 ;  /* 0xff80000007077807 */ /* 0x000fe40002800000 */
[----:B------:R-:W-:Y:S02]  /*0f10*/  @!P6 SEL R5, R5, R32, !P4 ;  /* 0x000000200505e207 */ /* 0x000fe40006000000 */
[----:B------:R-:W-:Y:S02]  /*0f20*/  FSETP.NAN.AND P6, PT, R6, R6, PT ;  /* 0x000000060600720b */ /* 0x000fe40003fc8000 */
[----:B------:R-:W-:-:S02]  /*0f30*/  FSETP.NAN.AND P2, PT, R7, R7, PT ;  /* 0x000000070700720b */ /* 0x000fc40003f48000 */
[----:B------:R-:W-:-:S09]  /*0f40*/  FSETP.GEU.AND P5, PT, R29, R6, PT ;  /* 0x000000061d00720b */ /* 0x000fd20003fae000 */
[----:B------:R-:W-:Y:S02]  /*0f50*/  @!P6 SEL R6, R6, R29, !P5 ;  /* 0x0000001d0606e207 */ /* 0x000fe40006800000 */
[----:B------:R-:W-:-:S04]  /*0f60*/  FSETP.GEU.AND P6, PT, R28, R7, PT ;  /* 0x000000071c00720b */ /* 0x000fc80003fce000 */
[----:B------:R-:W-:Y:S02]  /*0f70*/  @!P2 SEL R7, R7, R28, !P6 ;  /* 0x0000001c0707a207 */ /* 0x000fe40007000000 */
[----:B------:R-:W-:-:S04]  /*0f80*/  ISETP.NE.AND P2, PT, R16, RZ, PT ;  /* 0x000000ff1000720c */ /* 0x000fc80003f45270 */
[----:B------:R-:W-:Y:S02]  /*0f90*/  SEL R8, RZ, 0x1, !P2 ;  /* 0x00000001ff087807 */ /* 0x000fe40005000000 */
        /* <DEDUP_REMOVED lines=14> */
[----:B------:R-:W-:Y:S02]  /*1080*/  ISETP.NE.AND P2, PT, R17, RZ, PT ;  /* 0x000000ff1100720c */ /* 0x000fe40003f45270 */
[----:B------:R-:W-:Y:S02]  /*1090*/  P2R R9, PR, RZ, 0x8 ;  /* 0x00000008ff097803 */ /* 0x000fe40000000000 */
[----:B------:R-:W-:Y:S02]  /*10a0*/  SEL R8, R8, 0x2, P2 ;  /* 0x0000000208087807 */ /* 0x000fe40001000000 */
[----:B------:R-:W-:Y:S02]  /*10b0*/  ISETP.NE.AND P2, PT, R18, RZ, PT ;  /* 0x000000ff1200720c */ /* 0x000fe40003f45270 */
[----:B------:R-:W-:-:S02]  /*10c0*/  ISETP.NE.AND P3, PT, R39, RZ, PT ;  /* 0x000000ff2700720c */ /* 0x000fc40003f65270 */
[----:B------:R-:W-:Y:S02]  /*10d0*/  SEL R25, R10, 0x2, P1 ;  /* 0x000000020a197807 */ /* 0x000fe40000800000 */
[----:B------:R-:W-:Y:S02]  /*10e0*/  ISETP.NE.AND P1, PT, R31, RZ, PT ;  /* 0x000000ff1f00720c */ /* 0x000fe40003f25270 */
[----:B------:R-:W-:Y:S02]  /*10f0*/  SEL R23, R23, 0x2, P0 ;  /* 0x0000000217177807 */ /* 0x000fe40000000000 */
[----:B------:R-:W-:Y:S02]  /*1100*/  SEL R11, R11, 0x2, P2 ;  /* 0x000000020b0b7807 */ /* 0x000fe40001000000 */
[----:B------:R-:W-:Y:S02]  /*1110*/  ISETP.NE.AND P0, PT, R30, RZ, PT ;  /* 0x000000ff1e00720c */ /* 0x000fe40003f05270 */
[----:B------:R-:W-:-:S02]  /*1120*/  P2R R19, PR, RZ, 0x8 ;  /* 0x00000008ff137803 */ /* 0x000fc40000000000 */
[----:B------:R-:W-:Y:S02]  /*1130*/  ISETP.NE.AND P2, PT, R33, RZ, PT ;  /* 0x000000ff2100720c */ /* 0x000fe40003f45270 */
[----:B------:R-:W-:Y:S02]  /*1140*/  ISETP.NE.AND P3, PT, R34, RZ, PT ;  /* 0x000000ff2200720c */ /* 0x000fe40003f65270 */
[----:B------:R-:W-:Y:S02]  /*1150*/  SEL R24, R16, 0x2, P1 ;  /* 0x0000000210187807 */ /* 0x000fe40000800000 */
[----:B------:R-:W-:Y:S02]  /*1160*/  ISETP.NE.AND P1, PT, R22, RZ, PT ;  /* 0x000000ff1600720c */ /* 0x000fe40003f25270 */
[----:B------:R-:W-:Y:S02]  /*1170*/  SEL R22, R26, 0x2, P0 ;  /* 0x000000021a167807 */ /* 0x000fe40000000000 */
[----:B------:R-:W-:-:S02]  /*1180*/  SEL R26, R27, 0x2, P2 ;  /* 0x000000021b1a7807 */ /* 0x000fc40001000000 */
[----:B------:R-:W-:Y:S02]  /*1190*/  SEL R27, R28, 0x2, P3 ;  /* 0x000000021c1b7807 */ /* 0x000fe40001800000 */
[----:B------:R-:W-:-:S04]  /*11a0*/  ISETP.NE.AND P3, PT, R19, RZ, PT ;  /* 0x000000ff1300720c */ /* 0x000fc80003f65270 */
[----:B------:R-:W-:Y:S02]  /*11b0*/  SEL R28, R8, 0x3, P3 ;  /* 0x00000003081c7807 */ /* 0x000fe40001800000 */
[----:B------:R-:W1:Y:S02]  /*11c0*/  S2R R8, SR_TID.X ;  /* 0x0000000000087919 */ /* 0x000e640000002100 */
[----:B-1----:R-:W-:-:S05]  /*11d0*/  IMAD.SHL.U32 R8, R8, 0x8, RZ ;  /* 0x0000000808087824 */ /* 0x002fca00078e00ff */
[----:B------:R-:W-:-:S04]  /*11e0*/  LOP3.LUT R8, R8, 0x3f8, RZ, 0xc0, !PT ;  /* 0x000003f808087812 */ /* 0x000fc800078ec0ff */
[----:B------:R-:W-:-:S05]  /*11f0*/  LEA R33, R8, UR4, 0x2 ;  /* 0x0000000408217c11 */ /* 0x000fca000f8e10ff */
[----:B------:R-:W-:Y:S04]  /*1200*/  STS.128 [R33], R12 ;  /* 0x0000000c21007388 */ /* 0x000fe80000000c00 */
[----:B------:R1:W-:Y:S01]  /*1210*/  STS.128 [R33+0x10], R4 ;  /* 0x0000100421007388 */ /* 0x0003e20000000c00 */
[----:B------:R-:W-:Y:S02]  /*1220*/  ISETP.NE.AND P2, PT, R20, RZ, PT ;  /* 0x000000ff1400720c */ /* 0x000fe40003f45270 */
[----:B------:R-:W-:Y:S01]  /*1230*/  LEA R34, R2, UR4, 0x2 ;  /* 0x0000000402227c11 */ /* 0x000fe2000f8e10ff */
[----:B------:R-:W-:Y:S01]  /*1240*/  BAR.SYNC.DEFER_BLOCKING 0x0 ;  /* 0x0000000000007b1d */ /* 0x000fe20000010000 */
[----:B------:R-:W-:Y:S02]  /*1250*/  ISETP.NE.AND P3, PT, R9, RZ, PT ;  /* 0x000000ff0900720c */ /* 0x000fe40003f65270 */
[----:B------:R-:W-:-:S02]  /*1260*/  SEL R31, R11, 0x3, P2 ;  /* 0x000000030b1f7807 */ /* 0x000fc40001000000 */
[----:B------:R-:W-:Y:S01]  /*1270*/  ISETP.NE.AND P0, PT, R21, RZ, PT ;  /* 0x000000ff1500720c */ /* 0x000fe20003f05270 */
[----:B------:R-:W-:Y:S02]  /*1280*/  ULDC.64 UR4, c[0x0][0x218] ;  /* 0x0000860000047ab9 */ /* 0x000fe40000000a00 */
[----:B------:R-:W2:Y:S01]  /*1290*/  LDC.64 R20, c[0x0][0x218] ;  /* 0x00008600ff147b82 */ /* 0x000ea20000000a00 */
[----:B------:R-:W3:Y:S04]  /*12a0*/  LDS.128 R8, [R34] ;  /* 0x0000000022087984 */ /* 0x000ee80000000c00 */
[----:B------:R-:W4:Y:S01]  /*12b0*/  LDS.128 R16, [R34+0x800] ;  /* 0x0008000022107984 */ /* 0x000f220000000c00 */
[----:B------:R-:W-:Y:S02]  /*12c0*/  LOP3.LUT R29, R3, R2, RZ, 0xfc, !PT ;  /* 0x00000002031d7212 */ /* 0x000fe400078efcff */
[----:B------:R-:W-:-:S02]  /*12d0*/  LOP3.LUT R30, R3, 0x200, R2, 0xfe, !PT ;  /* 0x00000200031e7812 */ /* 0x000fc400078efe02 */
[----:B------:R-:W-:Y:S02]  /*12e0*/  SEL R32, R23, 0x3, P0 ;  /* 0x0000000317207807 */ /* 0x000fe40000000000 */
[----:B------:R-:W-:Y:S02]  /*12f0*/  ISETP.GE.AND P0, PT, R29, 0x88200, PT ;  /* 0x000882001d00780c */ /* 0x000fe40003f06270 */
[----:B-1----:R-:W-:Y:S02]  /*1300*/  SEL R5, R24, 0x3, P3 ;  /* 0x0000000318057807 */ /* 0x002fe40001800000 */
[----:B------:R-:W-:Y:S02]  /*1310*/  ISETP.GE.AND P2, PT, R30, 0x88200, PT ;  /* 0x000882001e00780c */ /* 0x000fe40003f46270 */
[----:B------:R-:W-:Y:S02]  /*1320*/  SEL R25, R25, 0x3, P1 ;  /* 0x0000000319197807 */ /* 0x000fe40000800000 */
[----:B------:R-:W-:-:S02]  /*1330*/  ISETP.GE.AND P3, PT, R0, 0x88200, PT ;  /* 0x000882000000780c */ /* 0x000fc40003f66270 */
[----:B------:R-:W-:Y:S02]  /*1340*/  SHF.R.S32.HI R36, RZ, 0x1f, R3 ;  /* 0x0000001fff247819 */ /* 0x000fe40000011403 */
[C---:B------:R-:W-:Y:S01]  /*1350*/  LEA R2, P1, R29.reuse, UR4, 0x2 ;  /* 0x000000041d027c11 */ /* 0x040fe2000f8210ff */
[C---:B--2---:R-:W-:Y:S01]  /*1360*/  IMAD.WIDE R20, R29.reuse, 0x4, R20 ;  /* 0x000000041d147825 */ /* 0x044fe200078e0214 */
[----:B------:R-:W-:Y:S02]  /*1370*/  SEL R22, R22, 0x3, P4 ;  /* 0x0000000316167807 */ /* 0x000fe40002000000 */
[----:B------:R-:W-:Y:S01]  /*1380*/  LEA.HI.X R3, R29, UR5, R36, 0x2, P1 ;  /* 0x000000051d037c11 */ /* 0x000fe200088f1424 */
[----:B------:R-:W-:Y:S01]  /*1390*/  ULDC.64 UR4, c[0x0][0x220] ;  /* 0x0000880000047ab9 */ /* 0x000fe20000000a00 */
[----:B------:R-:W-:Y:S02]  /*13a0*/  SEL R26, R26, 0x3, P5 ;  /* 0x000000031a1a7807 */ /* 0x000fe40002800000 */
[----:B------:R-:W-:-:S02]  /*13b0*/  SEL R27, R27, 0x3, P6 ;  /* 0x000000031b1b7807 */ /* 0x000fc40003000000 */
[----:B------:R-:W-:Y:S02]  /*13c0*/  IADD3 R4, P1, R0, UR4, RZ ;  /* 0x0000000400047c10 */ /* 0x000fe4000ff3e0ff */
[----:B------:R-:W-:Y:S02]  /*13d0*/  PRMT R28, R28, 0x3340, R31 ;  /* 0x000033401c1c7816 */ /* 0x000fe4000000001f */
[----:B------:R-:W-:Y:S02]  /*13e0*/  PRMT R25, R32, 0x3340, R25 ;  /* 0x0000334020197816 */ /* 0x000fe40000000019 */
[----:B------:R-:W-:Y:S01]  /*13f0*/  PRMT R7, R5, 0x3340, R22 ;  /* 0x0000334005077816 */ /* 0x000fe20000000016 */
[----:B---3--:R1:W-:Y:S01]  /*1400*/  @!P0 STG.E.128 desc[UR6][R20.64], R8 ;  /* 0x0000000814008986 */ /* 0x0083e2000c101d06 */
[----:B------:R-:W-:Y:S02]  /*1410*/  PRMT R26, R26, 0x3340, R27 ;  /* 0x000033401a1a7816 */ /* 0x000fe4000000001b */
[----:B------:R-:W-:Y:S01]  /*1420*/  LEA.HI.X.SX32 R5, R0, UR5, 0x1, P1 ;  /* 0x0000000500057c11 */ /* 0x000fe200088f0eff */
[----:B----4-:R1:W-:Y:S01]  /*1430*/  @!P2 STG.E.128 desc[UR6][R2.64+0x800], R16 ;  /* 0x000800100200a986 */ /* 0x0103e2000c101d06 */
[----:B------:R-:W-:-:S02]  /*1440*/  PRMT R6, R28, 0x5410, R25 ;  /* 0x000054101c067816 */ /* 0x000fc40000000019 */
[----:B------:R-:W-:Y:S01]  /*1450*/  PRMT R7, R7, 0x5410, R26 ;  /* 0x0000541007077816 */ /* 0x000fe2000000001a */
[----:B------:R-:W-:Y:S06]  /*1460*/  @P3 EXIT ;  /* 0x000000000000394d */ /* 0x000fec0003800000 */
[----:B------:R-:W-:Y:S01]  /*1470*/  STG.E.64 desc[UR6][R4.64], R6 ;  /* 0x0000000604007986 */ /* 0x000fe2000c101b06 */
[----:B------:R-:W-:Y:S05]  /*1480*/  EXIT ;  /* 0x000000000000794d */ /* 0x000fea0003800000 */
.L_x_0:
[----:B------:R-:W-:-:S00]  /*1490*/  BRA `(.L_x_0) ;  /* 0xfffffffc00fc7947 */ /* 0x000fc0000383ffff */
[----:B------:R-:W-:-:S00]  /*14a0*/  NOP ;  /* 0x0000000000007918 */ /* 0x000fc00000000000 */
        /* <DEDUP_REMOVED lines=13> */
.L_x_1:


//--------------------- .nv.shared.triton_poi_fused_max_pool2d_with_indices_7 --------------------------
	.section	.nv.shared.triton_poi_fused_max_pool2d_with_indices_7,"aw",@nobits
	.sectionflags	@""
	.align	16
	.zero		1024


//--------------------- .nv.constant0.triton_poi_fused_max_pool2d_with_indices_7 --------------------------
	.section	.nv.constant0.triton_poi_fused_max_pool2d_with_indices_7,"a",@progbits
	.sectionflags	@""
	.align	4
.nv.constant0.triton_poi_fused_max_pool2d_with_indices_7:
	.zero		556
